//
// Generated by NVIDIA NVVM Compiler
//
// Compiler Build ID: CL-36424714
// Cuda compilation tools, release 13.0, V13.0.88
// Based on NVVM 20.0.0
//

.version 9.0
.target sm_100
.address_size 64

	// .globl	_Z11dummyKernelPii

.visible .entry _Z11dummyKernelPii(
	.param .u64 .ptr .align 1 _Z11dummyKernelPii_param_0,
	.param .u32 _Z11dummyKernelPii_param_1
)
{
	.reg .pred 	%p<2>;
	.reg .b32 	%r<6>;
	.reg .b64 	%rd<5>;

	ld.param.u64 	%rd1, [_Z11dummyKernelPii_param_0];
	ld.param.u32 	%r2, [_Z11dummyKernelPii_param_1];
	mov.u32 	%r3, %tid.x;
	mov.u32 	%r4, %ctaid.x;
	mov.u32 	%r5, %ntid.x;
	mad.lo.s32 	%r1, %r4, %r5, %r3;
	setp.ge.s32 	%p1, %r1, %r2;
	@%p1 bra 	$L__BB0_2;
	cvta.to.global.u64 	%rd2, %rd1;
	mul.wide.s32 	%rd3, %r1, 4;
	add.s64 	%rd4, %rd2, %rd3;
	st.global.u32 	[%rd4], %r1;
$L__BB0_2:
	ret;

}


// ===== COMPILED SASS (sm_100) =====

	.target	sm_100

	.elftype	@"ET_EXEC"


//--------------------- .note.nv.tkinfo           --------------------------
	.section	.note.nv.tkinfo,"",@"SHT_NOTE"
	.sectionflags	@"SHF_NOTE_NV_TKINFO"
	.tkinfo
        /*0018*/ 	.word	0x00000002
        /*0030*/ 	.string	""
        /*0030*/ 	.string	"ptxas"
        /*0030*/ 	.string	"Cuda compilation tools, release 13.0, V13.0.88"
        /*0030*/ 	.string	"Build cuda_13.0.r13.0/compiler.36424714_0"
        /*0030*/ 	.string	"-arch sm_100 -m 64 "



//--------------------- .note.nv.cuinfo           --------------------------
	.section	.note.nv.cuinfo,"",@"SHT_NOTE"
	.sectionflags	@"SHF_NOTE_NV_CUINFO"
        /*0018*/ 	.short	0x0002
        /*001a*/ 	.short	0x0064
        /*001c*/ 	.short	0x0082
	.zero		2


//--------------------- .nv.info                  --------------------------
	.section	.nv.info,"",@"SHT_CUDA_INFO"
	.align	4


	//----- nvinfo : EIATTR_REGCOUNT
	.align		4
        /*0000*/ 	.byte	0x04, 0x2f
        /*0002*/ 	.short	(.L_1 - .L_0)
	.align		4
.L_0:
        /*0004*/ 	.word	index@(_Z11dummyKernelPii)
        /*0008*/ 	.word	0x00000008


	//----- nvinfo : EIATTR_FRAME_SIZE
	.align		4
.L_1:
        /*000c*/ 	.byte	0x04, 0x11
        /*000e*/ 	.short	(.L_3 - .L_2)
	.align		4
.L_2:
        /*0010*/ 	.word	index@(_Z11dummyKernelPii)
        /*0014*/ 	.word	0x00000000


	//----- nvinfo : EIATTR_MIN_STACK_SIZE
	.align		4
.L_3:
        /*0018*/ 	.byte	0x04, 0x12
        /*001a*/ 	.short	(.L_5 - .L_4)
	.align		4
.L_4:
        /*001c*/ 	.word	index@(_Z11dummyKernelPii)
        /*0020*/ 	.word	0x00000000
.L_5:


//--------------------- .nv.compat                --------------------------
	.section	.nv.compat,"",@"SHT_CUDA_COMPAT_INFO"
	.align	4
        /*0000*/ 	.byte	0x02, 0x09, 0x00, 0x00, 0x02, 0x02, 0x01, 0x00, 0x02, 0x05, 0x05, 0x00, 0x03, 0x07, 0x01, 0x01
        /*0010*/ 	.byte	0x02, 0x03, 0x00, 0x00, 0x02, 0x06, 0x01, 0x00, 0x04, 0x0b, 0x08, 0x00, 0x09, 0x00, 0x00, 0x00
        /*0020*/ 	.byte	0x00, 0x00, 0x00, 0x00


//--------------------- .nv.info._Z11dummyKernelPii --------------------------
	.section	.nv.info._Z11dummyKernelPii,"",@"SHT_CUDA_INFO"
	.sectionflags	@""
	.align	4


	//----- nvinfo : EIATTR_CUDA_API_VERSION
	.align		4
        /*0000*/ 	.byte	0x04, 0x37
        /*0002*/ 	.short	(.L_7 - .L_6)
.L_6:
        /*0004*/ 	.word	0x00000082


	//----- nvinfo : EIATTR_KPARAM_INFO
	.align		4
.L_7:
        /*0008*/ 	.byte	0x04, 0x17
        /*000a*/ 	.short	(.L_9 - .L_8)
.L_8:
        /*000c*/ 	.word	0x00000000
        /*0010*/ 	.short	0x0001
        /*0012*/ 	.short	0x0008
        /*0014*/ 	.byte	0x00, 0xf0, 0x11, 0x00


	//----- nvinfo : EIATTR_KPARAM_INFO
	.align		4
.L_9:
        /*0018*/ 	.byte	0x04, 0x17
        /*001a*/ 	.short	(.L_11 - .L_10)
.L_10:
        /*001c*/ 	.word	0x00000000
        /*0020*/ 	.short	0x0000
        /*0022*/ 	.short	0x0000
        /*0024*/ 	.byte	0x00, 0xf5, 0x21, 0x00


	//----- nvinfo : EIATTR_SPARSE_MMA_MASK
	.align		4
.L_11:
        /*0028*/ 	.byte	0x03, 0x50
        /*002a*/ 	.short	0x0000


	//----- nvinfo : EIATTR_MAXREG_COUNT
	.align		4
        /*002c*/ 	.byte	0x03, 0x1b
        /*002e*/ 	.short	0x00ff


	//----- nvinfo : EIATTR_MERCURY_ISA_VERSION
	.align		4
        /*0030*/ 	.byte	0x03, 0x5f
        /*0032*/ 	.short	0x0101


	//----- nvinfo : EIATTR_VRC_CTA_INIT_COUNT
	.align		4
        /*0034*/ 	.byte	0x02, 0x4a
	.zero		1
	.zero		1


	//----- nvinfo : EIATTR_EXIT_INSTR_OFFSETS
	.align		4
        /*0038*/ 	.byte	0x04, 0x1c
        /*003a*/ 	.short	(.L_13 - .L_12)


	//   ....[0]....
.L_12:
        /*003c*/ 	.word	0x00000070


	//   ....[1]....
        /*0040*/ 	.word	0x000000c0


	//----- nvinfo : EIATTR_CBANK_PARAM_SIZE
	.align		4
.L_13:
        /*0044*/ 	.byte	0x03, 0x19
        /*0046*/ 	.short	0x000c


	//----- nvinfo : EIATTR_PARAM_CBANK
	.align		4
        /*0048*/ 	.byte	0x04, 0x0a
        /*004a*/ 	.short	(.L_15 - .L_14)
	.align		4
.L_14:
        /*004c*/ 	.word	index@(.nv.constant0._Z11dummyKernelPii)
        /*0050*/ 	.short	0x0380
        /*0052*/ 	.short	0x000c


	//----- nvinfo : EIATTR_SW_WAR
	.align		4
.L_15:
        /*0054*/ 	.byte	0x04, 0x36
        /*0056*/ 	.short	(.L_17 - .L_16)
.L_16:
        /*0058*/ 	.word	0x00000008
.L_17:


//--------------------- .nv.callgraph             --------------------------
	.section	.nv.callgraph,"",@"SHT_CUDA_CALLGRAPH"
	.align	4
	.sectionentsize	8
	.align		4
        /*0000*/ 	.word	0x00000000
	.align		4
        /*0004*/ 	.word	0xffffffff
	.align		4
        /*0008*/ 	.word	0x00000000
	.align		4
        /*000c*/ 	.word	0xfffffffe
	.align		4
        /*0010*/ 	.word	0x00000000
	.align		4
        /*0014*/ 	.word	0xfffffffd
	.align		4
        /*0018*/ 	.word	0x00000000
	.align		4
        /*001c*/ 	.word	0xfffffffc


//--------------------- .text._Z11dummyKernelPii  --------------------------
	.section	.text._Z11dummyKernelPii,"ax",@progbits
	.align	128
        .global         _Z11dummyKernelPii
        .type           _Z11dummyKernelPii,@function
        .size           _Z11dummyKernelPii,(.L_x_1 - _Z11dummyKernelPii)
        .other          _Z11dummyKernelPii,@"STO_CUDA_ENTRY STV_DEFAULT"
_Z11dummyKernelPii:
.text._Z11dummyKernelPii:
[----:B------:R-:W-:Y:S01]  /*0000*/  LDC R1, c[0x0][0x37c] ;  /* 0x0000df00ff017b82 */ /* 0x000fe20000000800 */
[----:B------:R-:W0:Y:S07]  /*0010*/  S2R R5, SR_TID.X ;  /* 0x0000000000057919 */ /* 0x000e2e0000002100 */
[----:B------:R-:W0:Y:S01]  /*0020*/  S2UR UR4, SR_CTAID.X ;  /* 0x00000000000479c3 */ /* 0x000e220000002500 */
[----:B------:R-:W1:Y:S07]  /*0030*/  LDCU UR5, c[0x0][0x388] ;  /* 0x00007100ff0577ac */ /* 0x000e6e0008000800 */
[----:B------:R-:W0:Y:S02]  /*0040*/  LDC R0, c[0x0][0x360] ;  /* 0x0000d800ff007b82 */ /* 0x000e240000000800 */
[----:B0-----:R-:W-:-:S05]  /*0050*/  IMAD R5, R0, UR4, R5 ;  /* 0x0000000400057c24 */ /* 0x001fca000f8e0205 */
[----:B-1----:R-:W-:-:S13]  /*0060*/  ISETP.GE.AND P0, PT, R5, UR5, PT ;  /* 0x0000000505007c0c */ /* 0x002fda000bf06270 */
[----:B------:R-:W-:Y:S05]  /*0070*/  @P0 EXIT ;  /* 0x000000000000094d */ /* 0x000fea0003800000 */
[----:B------:R-:W0:Y:S01]  /*0080*/  LDC.64 R2, c[0x0][0x380] ;  /* 0x0000e000ff027b82 */ /* 0x000e220000000a00 */
[----:B------:R-:W1:Y:S01]  /*0090*/  LDCU.64 UR4, c[0x0][0x358] ;  /* 0x00006b00ff0477ac */ /* 0x000e620008000a00 */
[----:B0-----:R-:W-:-:S05]  /*00a0*/  IMAD.WIDE R2, R5, 0x4, R2 ;  /* 0x0000000405027825 */ /* 0x001fca00078e0202 */
[----:B-1----:R-:W-:Y:S01]  /*00b0*/  STG.E desc[UR4][R2.64], R5 ;  /* 0x0000000502007986 */ /* 0x002fe2000c101904 */
[----:B------:R-:W-:Y:S05]  /*00c0*/  EXIT ;  /* 0x000000000000794d */ /* 0x000fea0003800000 */
.L_x_0:
[----:B------:R-:W-:-:S00]  /*00d0*/  BRA `(.L_x_0) ;  /* 0xfffffffc00fc7947 */ /* 0x000fc0000383ffff */
[----:B------:R-:W-:-:S00]  /*00e0*/  NOP ;  /* 0x0000000000007918 */ /* 0x000fc00000000000 */
        /* <DEDUP_REMOVED lines=9> */
.L_x_1:


//--------------------- .nv.shared.reserved.0     --------------------------
	.section	.nv.shared.reserved.0,"aw",@nobits
	.weak		__nv_reservedSMEM_offset_0_alias
	.size		__nv_reservedSMEM_offset_0_alias, 0, 64
	.other		__nv_reservedSMEM_offset_0_alias,@"STO_CUDA_RESERVED_SHARED STV_DEFAULT"
__nv_reservedSMEM_offset_0_alias:
	.zero		0
	.zero		64


//--------------------- .nv.constant0._Z11dummyKernelPii --------------------------
	.section	.nv.constant0._Z11dummyKernelPii,"a",@progbits
	.sectionflags	@""
	.align	4
.nv.constant0._Z11dummyKernelPii:
	.zero		908


//--------------------- SYMBOLS --------------------------

	.type		.nv.reservedSmem.offset0,@object
	.size		.nv.reservedSmem.offset0,0x4
